	.headerflags	@"EF_CUDA_TEXMODE_UNIFIED EF_CUDA_64BIT_ADDRESS EF_CUDA_ACCELERATORS EF_CUDA_SM90 EF_CUDA_VIRTUAL_SM(EF_CUDA_SM90)"
	.elftype	@"ET_EXEC"


//--------------------- .nv.info                  --------------------------
	.section	.nv.info,"",@"SHT_CUDA_INFO"
	.align	4


	//----- nvinfo : EIATTR_REGCOUNT
	.align		4
        /*0000*/ 	.byte	0x04, 0x2f
        /*0002*/ 	.short	(.L_2 - .L_1)
	.align		4
.L_1:
        /*0004*/ 	.word	index@(triton_per_fused__native_batch_norm_legit_leaky_relu_9)
        /*0008*/ 	.word	0x0000001d


	//----- nvinfo : EIATTR_MIN_STACK_SIZE
	.align		4
.L_2:
        /*000c*/ 	.byte	0x04, 0x12
        /*000e*/ 	.short	(.L_4 - .L_3)
	.align		4
.L_3:
        /*0010*/ 	.word	index@(triton_per_fused__native_batch_norm_legit_leaky_relu_9)
        /*0014*/ 	.word	0x00000000


	//----- nvinfo : EIATTR_FRAME_SIZE
	.align		4
.L_4:
        /*0018*/ 	.byte	0x04, 0x11
        /*001a*/ 	.short	(.L_6 - .L_5)
	.align		4
.L_5:
        /*001c*/ 	.word	index@(triton_per_fused__native_batch_norm_legit_leaky_relu_9)
        /*0020*/ 	.word	0x00000000


	//----- nvinfo : EIATTR_MIN_STACK_SIZE
	.align		4
.L_6:
        /*0024*/ 	.byte	0x04, 0x12
        /*0026*/ 	.short	(.L_8 - .L_7)
	.align		4
.L_7:
        /*0028*/ 	.word	index@(triton_per_fused__native_batch_norm_legit_leaky_relu_9)
        /*002c*/ 	.word	0x00000000
.L_8:


//--------------------- .nv.info.triton_per_fused__native_batch_norm_legit_leaky_relu_9 --------------------------
	.section	.nv.info.triton_per_fused__native_batch_norm_legit_leaky_relu_9,"",@"SHT_CUDA_INFO"
	.sectionflags	@""
	.align	4


	//----- nvinfo : EIATTR_CUDA_API_VERSION
	.align		4
        /*0000*/ 	.byte	0x04, 0x37
        /*0002*/ 	.short	(.L_10 - .L_9)
.L_9:
        /*0004*/ 	.word	0x0000007c


	//----- nvinfo : EIATTR_KPARAM_INFO
	.align		4
.L_10:
        /*0008*/ 	.byte	0x04, 0x17
        /*000a*/ 	.short	(.L_12 - .L_11)
.L_11:
        /*000c*/ 	.word	0x00000000
        /*0010*/ 	.short	0x0005
        /*0012*/ 	.short	0x0024
        /*0014*/ 	.byte	0x00, 0xf0, 0x11, 0x00


	//----- nvinfo : EIATTR_KPARAM_INFO
	.align		4
.L_12:
        /*0018*/ 	.byte	0x04, 0x17
        /*001a*/ 	.short	(.L_14 - .L_13)
.L_13:
        /*001c*/ 	.word	0x00000000
        /*0020*/ 	.short	0x0004
        /*0022*/ 	.short	0x0020
        /*0024*/ 	.byte	0x00, 0xf0, 0x11, 0x00


	//----- nvinfo : EIATTR_KPARAM_INFO
	.align		4
.L_14:
        /*0028*/ 	.byte	0x04, 0x17
        /*002a*/ 	.short	(.L_16 - .L_15)
.L_15:
        /*002c*/ 	.word	0x00000000
        /*0030*/ 	.short	0x0003
        /*0032*/ 	.short	0x0018
        /*0034*/ 	.byte	0x00, 0xf4, 0x21, 0x00


	//----- nvinfo : EIATTR_KPARAM_INFO
	.align		4
.L_16:
        /*0038*/ 	.byte	0x04, 0x17
        /*003a*/ 	.short	(.L_18 - .L_17)
.L_17:
        /*003c*/ 	.word	0x00000000
        /*0040*/ 	.short	0x0002
        /*0042*/ 	.short	0x0010
        /*0044*/ 	.byte	0x00, 0xf4, 0x21, 0x00


	//----- nvinfo : EIATTR_KPARAM_INFO
	.align		4
.L_18:
        /*0048*/ 	.byte	0x04, 0x17
        /*004a*/ 	.short	(.L_20 - .L_19)
.L_19:
        /*004c*/ 	.word	0x00000000
        /*0050*/ 	.short	0x0001
        /*0052*/ 	.short	0x0008
        /*0054*/ 	.byte	0x00, 0xf4, 0x21, 0x00


	//----- nvinfo : EIATTR_KPARAM_INFO
	.align		4
.L_20:
        /*0058*/ 	.byte	0x04, 0x17
        /*005a*/ 	.short	(.L_22 - .L_21)
.L_21:
        /*005c*/ 	.word	0x00000000
        /*0060*/ 	.short	0x0000
        /*0062*/ 	.short	0x0000
        /*0064*/ 	.byte	0x00, 0xf4, 0x21, 0x00


	//----- nvinfo : EIATTR_SPARSE_MMA_MASK
	.align		4
.L_22:
        /*0068*/ 	.byte	0x03, 0x50
        /*006a*/ 	.short	0x0000


	//----- nvinfo : EIATTR_MAXREG_COUNT
	.align		4
        /*006c*/ 	.byte	0x03, 0x1b
        /*006e*/ 	.short	0x00ff


	//----- nvinfo : EIATTR_COOP_GROUP_MASK_REGIDS
	.align		4
        /*0070*/ 	.byte	0x04, 0x29
        /*0072*/ 	.short	(.L_24 - .L_23)


	//   ....[0]....
.L_23:
        /*0074*/ 	.word	0xffffffff


	//   ....[1]....
        /*0078*/ 	.word	0xffffffff


	//   ....[2]....
        /*007c*/ 	.word	0xffffffff


	//   ....[3]....
        /*0080*/ 	.word	0xffffffff


	//   ....[4]....
        /*0084*/ 	.word	0xffffffff


	//   ....[5]....
        /*0088*/ 	.word	0xffffffff


	//   ....[6]....
        /*008c*/ 	.word	0xffffffff


	//   ....[7]....
        /*0090*/ 	.word	0xffffffff


	//   ....[8]....
        /*0094*/ 	.word	0xffffffff


	//   ....[9]....
        /*0098*/ 	.word	0xffffffff


	//   ....[10]....
        /*009c*/ 	.word	0xffffffff


	//   ....[11]....
        /*00a0*/ 	.word	0xffffffff


	//   ....[12]....
        /*00a4*/ 	.word	0xffffffff


	//   ....[13]....
        /*00a8*/ 	.word	0xffffffff


	//   ....[14]....
        /*00ac*/ 	.word	0xffffffff


	//   ....[15]....
        /*00b0*/ 	.word	0xffffffff


	//----- nvinfo : EIATTR_COOP_GROUP_INSTR_OFFSETS
	.align		4
.L_24:
        /*00b4*/ 	.byte	0x04, 0x28
        /*00b6*/ 	.short	(.L_26 - .L_25)


	//   ....[0]....
.L_25:
        /*00b8*/ 	.word	0x000002a0


	//   ....[1]....
        /*00bc*/ 	.word	0x000002d0


	//   ....[2]....
        /*00c0*/ 	.word	0x000002f0


	//   ....[3]....
        /*00c4*/ 	.word	0x00000310


	//   ....[4]....
        /*00c8*/ 	.word	0x00000330


	//   ....[5]....
        /*00cc*/ 	.word	0x00000350


	//   ....[6]....
        /*00d0*/ 	.word	0x00000370


	//   ....[7]....
        /*00d4*/ 	.word	0x00000390


	//   ....[8]....
        /*00d8*/ 	.word	0x000004c0


	//   ....[9]....
        /*00dc*/ 	.word	0x000004f0


	//   ....[10]....
        /*00e0*/ 	.word	0x00000510


	//   ....[11]....
        /*00e4*/ 	.word	0x00000530


	//   ....[12]....
        /*00e8*/ 	.word	0x00000560


	//   ....[13]....
        /*00ec*/ 	.word	0x00000590


	//   ....[14]....
        /*00f0*/ 	.word	0x000005d0


	//   ....[15]....
        /*00f4*/ 	.word	0x00000620


	//----- nvinfo : EIATTR_EXIT_INSTR_OFFSETS
	.align		4
.L_26:
        /*00f8*/ 	.byte	0x04, 0x1c
        /*00fa*/ 	.short	(.L_28 - .L_27)


	//   ....[0]....
.L_27:
        /*00fc*/ 	.word	0x00000950


	//   ....[1]....
        /*0100*/ 	.word	0x00000980


	//----- nvinfo : EIATTR_REQNTID
	.align		4
.L_28:
        /*0104*/ 	.byte	0x04, 0x10
        /*0106*/ 	.short	(.L_30 - .L_29)
.L_29:
        /*0108*/ 	.word	0x00000100
        /*010c*/ 	.word	0x00000001
        /*0110*/ 	.word	0x00000001


	//----- nvinfo : EIATTR_CBANK_PARAM_SIZE
	.align		4
.L_30:
        /*0114*/ 	.byte	0x03, 0x19
        /*0116*/ 	.short	0x0028


	//----- nvinfo : EIATTR_PARAM_CBANK
	.align		4
        /*0118*/ 	.byte	0x04, 0x0a
        /*011a*/ 	.short	(.L_32 - .L_31)
	.align		4
.L_31:
        /*011c*/ 	.word	index@(.nv.constant0.triton_per_fused__native_batch_norm_legit_leaky_relu_9)
        /*0120*/ 	.short	0x0210
        /*0122*/ 	.short	0x0028


	//----- nvinfo : EIATTR_SW_WAR
	.align		4
.L_32:
        /*0124*/ 	.byte	0x04, 0x36
        /*0126*/ 	.short	(.L_34 - .L_33)
.L_33:
        /*0128*/ 	.word	0x00000008
.L_34:


//--------------------- .nv.callgraph             --------------------------
	.section	.nv.callgraph,"",@"SHT_CUDA_CALLGRAPH"
	.align	4
	.sectionentsize	8
	.align		4
        /*0000*/ 	.word	0x00000000
	.align		4
        /*0004*/ 	.word	0xffffffff
	.align		4
        /*0008*/ 	.word	0x00000000
	.align		4
        /*000c*/ 	.word	0xfffffffe
	.align		4
        /*0010*/ 	.word	0x00000000
	.align		4
        /*0014*/ 	.word	0xfffffffd
	.align		4
        /*0018*/ 	.word	0x00000000
	.align		4
        /*001c*/ 	.word	0xfffffffc


//--------------------- .nv.constant4             --------------------------
	.section	.nv.constant4,"a",@progbits
	.align	8
	.align		8
.nv.constant4:
        /*0000*/ 	.dword	_$_str


//--------------------- .text.triton_per_fused__native_batch_norm_legit_leaky_relu_9 --------------------------
	.section	.text.triton_per_fused__native_batch_norm_legit_leaky_relu_9,"ax",@progbits
	.sectionflags	@"SHF_BARRIERS=1"
	.align	128
        .global         triton_per_fused__native_batch_norm_legit_leaky_relu_9
        .type           triton_per_fused__native_batch_norm_legit_leaky_relu_9,@function
        .size           triton_per_fused__native_batch_norm_legit_leaky_relu_9,(.L_x_1 - triton_per_fused__native_batch_norm_legit_leaky_relu_9)
        .other          triton_per_fused__native_batch_norm_legit_leaky_relu_9,@"STO_CUDA_ENTRY STV_DEFAULT"
triton_per_fused__native_batch_norm_legit_leaky_relu_9:
.text.triton_per_fused__native_batch_norm_legit_leaky_relu_9:
[----:B------:R-:W0:Y:S02]  /*0000*/  LDC R1, c[0x0][0x28] ;  /* 0x00000a00ff017b82 */ /* 0x000e240000000800 */
[----:B------:R-:W1:Y:S01]  /*0010*/  S2R R0, SR_TID.X ;  /* 0x0000000000007919 */ /* 0x000e620000002100 */
[----:B------:R-:W2:Y:S01]  /*0020*/  LDC.64 R16, c[0x0][0x210] ;  /* 0x00008400ff107b82 */ /* 0x000ea20000000a00 */
[----:B------:R-:W-:Y:S01]  /*0030*/  CS2R R6, SRZ ;  /* 0x0000000000067805 */ /* 0x000fe2000001ff00 */
[----:B------:R-:W-:Y:S01]  /*0040*/  ULDC.64 UR6, c[0x0][0x208] ;  /* 0x0000820000067ab9 */ /* 0x000fe20000000a00 */
[----:B------:R-:W3:Y:S01]  /*0050*/  S2R R3, SR_CTAID.X ;  /* 0x0000000000037919 */ /* 0x000ee20000002500 */
[----:B------:R-:W-:Y:S02]  /*0060*/  CS2R R8, SRZ ;  /* 0x0000000000087805 */ /* 0x000fe4000001ff00 */
[----:B------:R-:W-:Y:S02]  /*0070*/  CS2R R10, SRZ ;  /* 0x00000000000a7805 */ /* 0x000fe4000001ff00 */
[----:B-1----:R-:W-:Y:S02]  /*0080*/  SHF.R.U32.HI R14, RZ, 0x4, R0 ;  /* 0x00000004ff0e7819 */ /* 0x002fe40000011600 */
[----:B------:R-:W-:-:S02]  /*0090*/  SHF.L.U32 R4, R0, 0x2, RZ ;  /* 0x0000000200047819 */ /* 0x000fc400000006ff */
[----:B---3--:R-:W-:Y:S02]  /*00a0*/  SHF.L.U32 R3, R3, 0x5, RZ ;  /* 0x0000000503037819 */ /* 0x008fe400000006ff */
[----:B------:R-:W-:Y:S02]  /*00b0*/  SGXT.U32 R14, R14, 0x4 ;  /* 0x000000040e0e781a */ /* 0x000fe40000000000 */
[----:B------:R-:W-:Y:S02]  /*00c0*/  LOP3.LUT R5, R4, 0x3c, RZ, 0xc0, !PT ;  /* 0x0000003c04057812 */ /* 0x000fe400078ec0ff */
[----:B------:R-:W-:Y:S02]  /*00d0*/  LOP3.LUT R2, R3, R14, RZ, 0xfc, !PT ;  /* 0x0000000e03027212 */ /* 0x000fe400078efcff */
[----:B------:R-:W-:Y:S02]  /*00e0*/  LOP3.LUT R12, R3, 0x10, R14, 0xfe, !PT ;  /* 0x00000010030c7812 */ /* 0x000fe400078efe0e */
[----:B------:R-:W-:-:S02]  /*00f0*/  ISETP.GE.AND P3, PT, R2, 0x400, PT ;  /* 0x000004000200780c */ /* 0x000fc40003f66270 */
[-C--:B------:R-:W-:Y:S02]  /*0100*/  LEA R2, R2, R5.reuse, 0x6 ;  /* 0x0000000502027211 */ /* 0x080fe400078e30ff */
[C---:B------:R-:W-:Y:S02]  /*0110*/  ISETP.GE.AND P2, PT, R12.reuse, 0x400, PT ;  /* 0x000004000c00780c */ /* 0x040fe40003f46270 */
[----:B------:R-:W-:Y:S02]  /*0120*/  LEA R12, R12, R5, 0x6 ;  /* 0x000000050c0c7211 */ /* 0x000fe400078e30ff */
[----:B------:R-:W-:Y:S01]  /*0130*/  CS2R R4, SRZ ;  /* 0x0000000000047805 */ /* 0x000fe2000001ff00 */
[----:B--2---:R-:W-:-:S04]  /*0140*/  IMAD.WIDE R18, R2, 0x4, R16 ;  /* 0x0000000402127825 */ /* 0x004fc800078e0210 */
[----:B------:R-:W-:Y:S01]  /*0150*/  IMAD.WIDE R16, R12, 0x4, R16 ;  /* 0x000000040c107825 */ /* 0x000fe200078e0210 */
[----:B------:R-:W2:Y:S04]  /*0160*/  @!P3 LDG.E.128 R4, desc[UR6][R18.64] ;  /* 0x000000061204b981 */ /* 0x000ea8000c1e1d00 */
[----:B------:R-:W3:Y:S01]  /*0170*/  @!P2 LDG.E.128 R8, desc[UR6][R16.64] ;  /* 0x000000061008a981 */ /* 0x000ee2000c1e1d00 */
[----:B------:R-:W1:Y:S01]  /*0180*/  S2UR UR5, SR_CgaCtaId ;  /* 0x00000000000579c3 */ /* 0x000e620000008800 */
[----:B------:R-:W-:Y:S01]  /*0190*/  UMOV UR4, 0x400 ;  /* 0x0000040000047882 */ /* 0x000fe20000000000 */
[----:B------:R-:W-:Y:S01]  /*01a0*/  LOP3.LUT R23, R3, 0x1f, R0, 0xf8, !PT ;  /* 0x0000001f03177812 */ /* 0x000fe200078ef800 */
[----:B-1----:R-:W-:Y:S01]  /*01b0*/  UPRMT UR4, UR5, 0x654, UR4 ;  /* 0x0000065405047896 */ /* 0x002fe20008000004 */
[----:B--2---:R-:W-:-:S02]  /*01c0*/  SEL R4, R4, RZ, !P3 ;  /* 0x000000ff04047207 */ /* 0x004fc40005800000 */
[----:B------:R-:W-:Y:S02]  /*01d0*/  SEL R5, R5, RZ, !P3 ;  /* 0x000000ff05057207 */ /* 0x000fe40005800000 */
[----:B------:R-:W-:Y:S02]  /*01e0*/  SEL R6, R6, RZ, !P3 ;  /* 0x000000ff06067207 */ /* 0x000fe40005800000 */
[----:B------:R-:W-:Y:S01]  /*01f0*/  SEL R7, R7, RZ, !P3 ;  /* 0x000000ff07077207 */ /* 0x000fe20005800000 */
[----:B------:R-:W-:Y:S01]  /*0200*/  FADD R13, R4, R5 ;  /* 0x00000005040d7221 */ /* 0x000fe20000000000 */
[----:B---3--:R-:W-:Y:S02]  /*0210*/  SEL R8, R8, RZ, !P2 ;  /* 0x000000ff08087207 */ /* 0x008fe40005000000 */
[----:B------:R-:W-:Y:S01]  /*0220*/  SEL R9, R9, RZ, !P2 ;  /* 0x000000ff09097207 */ /* 0x000fe20005000000 */
[----:B------:R-:W-:Y:S01]  /*0230*/  FADD R18, R6, R13 ;  /* 0x0000000d06127221 */ /* 0x000fe20000000000 */
[----:B------:R-:W-:-:S02]  /*0240*/  SEL R10, R10, RZ, !P2 ;  /* 0x000000ff0a0a7207 */ /* 0x000fc40005000000 */
[----:B------:R-:W-:Y:S01]  /*0250*/  SEL R11, R11, RZ, !P2 ;  /* 0x000000ff0b0b7207 */ /* 0x000fe20005000000 */
[----:B------:R-:W-:Y:S01]  /*0260*/  FADD R18, R7, R18 ;  /* 0x0000001207127221 */ /* 0x000fe20000000000 */
[----:B------:R-:W-:-:S04]  /*0270*/  FADD R15, R8, R9 ;  /* 0x00000009080f7221 */ /* 0x000fc80000000000 */
[----:B------:R-:W-:Y:S01]  /*0280*/  FSEL R18, R18, RZ, !P3 ;  /* 0x000000ff12127208 */ /* 0x000fe20005800000 */
[----:B------:R-:W-:-:S04]  /*0290*/  FADD R16, R10, R15 ;  /* 0x0000000f0a107221 */ /* 0x000fc80000000000 */
[----:B------:R-:W1:Y:S01]  /*02a0*/  SHFL.BFLY PT, R13, R18, 0x8, 0x1f ;  /* 0x0d001f00120d7f89 */ /* 0x000e6200000e0000 */
[----:B------:R-:W-:-:S05]  /*02b0*/  FADD R16, R11, R16 ;  /* 0x000000100b107221 */ /* 0x000fca0000000000 */
[----:B------:R-:W-:-:S05]  /*02c0*/  FSEL R16, R16, RZ, !P2 ;  /* 0x000000ff10107208 */ /* 0x000fca0005000000 */
[----:B------:R-:W2:Y:S01]  /*02d0*/  SHFL.BFLY PT, R15, R16, 0x8, 0x1f ;  /* 0x0d001f00100f7f89 */ /* 0x000ea200000e0000 */
[----:B-1----:R-:W-:-:S05]  /*02e0*/  FADD R13, R18, R13 ;  /* 0x0000000d120d7221 */ /* 0x002fca0000000000 */
[----:B------:R-:W1:Y:S01]  /*02f0*/  SHFL.BFLY PT, R20, R13, 0x4, 0x1f ;  /* 0x0c801f000d147f89 */ /* 0x000e6200000e0000 */
[----:B--2---:R-:W-:-:S05]  /*0300*/  FADD R17, R16, R15 ;  /* 0x0000000f10117221 */ /* 0x004fca0000000000 */
        /* <DEDUP_REMOVED lines=9> */
[----:B-1----:R-:W-:-:S04]  /*03a0*/  FADD R16, R15, R16 ;  /* 0x000000100f107221 */ /* 0x002fc80000000000 */
[C---:B------:R-:W-:Y:S01]  /*03b0*/  FFMA R5, R16.reuse, -0.015625, R5 ;  /* 0xbc80000010057823 */ /* 0x040fe20000000005 */
[C---:B------:R-:W-:Y:S01]  /*03c0*/  FFMA R4, R16.reuse, -0.015625, R4 ;  /* 0xbc80000010047823 */ /* 0x040fe20000000004 */
[C---:B------:R-:W-:Y:S01]  /*03d0*/  FFMA R6, R16.reuse, -0.015625, R6 ;  /* 0xbc80000010067823 */ /* 0x040fe20000000006 */
[----:B------:R-:W-:Y:S01]  /*03e0*/  FFMA R7, R16, -0.015625, R7 ;  /* 0xbc80000010077823 */ /* 0x000fe20000000007 */
[----:B------:R-:W-:Y:S01]  /*03f0*/  FMUL R13, R5, R5 ;  /* 0x00000005050d7220 */ /* 0x000fe20000400000 */
[----:B--2---:R-:W-:-:S03]  /*0400*/  FADD R18, R19, R18 ;  /* 0x0000001213127221 */ /* 0x004fc60000000000 */
[----:B------:R-:W-:Y:S01]  /*0410*/  FFMA R13, R4, R4, R13 ;  /* 0x00000004040d7223 */ /* 0x000fe2000000000d */
[----:B------:R-:W-:-:S03]  /*0420*/  FFMA R9, R18, -0.015625, R9 ;  /* 0xbc80000012097823 */ /* 0x000fc60000000009 */
[----:B------:R-:W-:Y:S01]  /*0430*/  FFMA R20, R6, R6, R13 ;  /* 0x0000000606147223 */ /* 0x000fe2000000000d */
[C---:B------:R-:W-:Y:S01]  /*0440*/  FFMA R8, R18.reuse, -0.015625, R8 ;  /* 0xbc80000012087823 */ /* 0x040fe20000000008 */
[C---:B------:R-:W-:Y:S01]  /*0450*/  FFMA R10, R18.reuse, -0.015625, R10 ;  /* 0xbc800000120a7823 */ /* 0x040fe2000000000a */
[----:B------:R-:W-:Y:S01]  /*0460*/  FMUL R17, R9, R9 ;  /* 0x0000000909117220 */ /* 0x000fe20000400000 */
[----:B------:R-:W-:Y:S01]  /*0470*/  FFMA R20, R7, R7, R20 ;  /* 0x0000000707147223 */ /* 0x000fe20000000014 */
[----:B------:R-:W-:Y:S02]  /*0480*/  FFMA R11, R18, -0.015625, R11 ;  /* 0xbc800000120b7823 */ /* 0x000fe4000000000b */
[----:B------:R-:W-:Y:S02]  /*0490*/  FFMA R17, R8, R8, R17 ;  /* 0x0000000808117223 */ /* 0x000fe40000000011 */
[----:B------:R-:W-:Y:S02]  /*04a0*/  FSEL R20, R20, RZ, !P3 ;  /* 0x000000ff14147208 */ /* 0x000fe40005800000 */
[----:B------:R-:W-:-:S03]  /*04b0*/  FFMA R22, R10, R10, R17 ;  /* 0x0000000a0a167223 */ /* 0x000fc60000000011 */
[----:B------:R-:W1:Y:S01]  /*04c0*/  SHFL.BFLY PT, R13, R20, 0x8, 0x1f ;  /* 0x0d001f00140d7f89 */ /* 0x000e6200000e0000 */
[----:B------:R-:W-:-:S05]  /*04d0*/  FFMA R22, R11, R11, R22 ;  /* 0x0000000b0b167223 */ /* 0x000fca0000000016 */
[----:B------:R-:W-:-:S05]  /*04e0*/  FSEL R22, R22, RZ, !P2 ;  /* 0x000000ff16167208 */ /* 0x000fca0005000000 */
[----:B------:R-:W2:Y:S01]  /*04f0*/  SHFL.BFLY PT, R15, R22, 0x8, 0x1f ;  /* 0x0d001f00160f7f89 */ /* 0x000ea200000e0000 */
[----:B-1----:R-:W-:-:S05]  /*0500*/  FADD R13, R20, R13 ;  /* 0x0000000d140d7221 */ /* 0x002fca0000000000 */
[----:B------:R-:W1:Y:S01]  /*0510*/  SHFL.BFLY PT, R24, R13, 0x4, 0x1f ;  /* 0x0c801f000d187f89 */ /* 0x000e6200000e0000 */
[----:B--2---:R-:W-:-:S05]  /*0520*/  FADD R19, R22, R15 ;  /* 0x0000000f16137221 */ /* 0x004fca0000000000 */
[----:B------:R-:W2:Y:S01]  /*0530*/  SHFL.BFLY PT, R26, R19, 0x4, 0x1f ;  /* 0x0c801f00131a7f89 */ /* 0x000ea200000e0000 */
[----:B-1----:R-:W-:Y:S01]  /*0540*/  FADD R24, R13, R24 ;  /* 0x000000180d187221 */ /* 0x002fe20000000000 */
[----:B------:R-:W-:-:S04]  /*0550*/  LOP3.LUT R13, R0, 0x1f, RZ, 0xc0, !PT ;  /* 0x0000001f000d7812 */ /* 0x000fc800078ec0ff */
[----:B------:R-:W1:Y:S01]  /*0560*/  SHFL.BFLY PT, R15, R24, 0x2, 0x1f ;  /* 0x0c401f00180f7f89 */ /* 0x000e6200000e0000 */
[----:B--2---:R-:W-:Y:S01]  /*0570*/  FADD R26, R19, R26 ;  /* 0x0000001a131a7221 */ /* 0x004fe20000000000 */
[----:B------:R-:W-:-:S04]  /*0580*/  HFMA2.MMA R19, -RZ, RZ, 1.125, 0 ;  /* 0x3c800000ff137435 */ /* 0x000fc800000001ff */
[----:B------:R-:W2:Y:S01]  /*0590*/  SHFL.BFLY PT, R21, R26, 0x2, 0x1f ;  /* 0x0c401f001a157f89 */ /* 0x000ea200000e0000 */
[----:B-1----:R-:W-:Y:S01]  /*05a0*/  FADD R17, R24, R15 ;  /* 0x0000000f18117221 */ /* 0x002fe20000000000 */
[----:B------:R-:W-:Y:S02]  /*05b0*/  LEA R15, R14, UR4, 0x2 ;  /* 0x000000040e0f7c11 */ /* 0x000fe4000f8e10ff */
[----:B------:R-:W-:Y:S02]  /*05c0*/  LEA R14, R13, UR4, 0x2 ;  /* 0x000000040d0e7c11 */ /* 0x000fe4000f8e10ff */
[----:B------:R-:W1:Y:S04]  /*05d0*/  SHFL.BFLY PT, R20, R17, 0x1, 0x1f ;  /* 0x0c201f0011147f89 */ /* 0x000e6800000e0000 */
[----:B------:R-:W-:Y:S01]  /*05e0*/  STS [R15], R16 ;  /* 0x000000100f007388 */ /* 0x000fe20000000800 */
[----:B--2---:R-:W-:-:S03]  /*05f0*/  FADD R21, R26, R21 ;  /* 0x000000151a157221 */ /* 0x004fc60000000000 */
[----:B------:R-:W-:Y:S01]  /*0600*/  STS [R15+0x40], R18 ;  /* 0x000040120f007388 */ /* 0x000fe20000000800 */
[----:B------:R-:W-:Y:S06]  /*0610*/  BAR.SYNC.DEFER_BLOCKING 0x0 ;  /* 0x0000000000007b1d */ /* 0x000fec0000010000 */
[----:B------:R-:W2:Y:S01]  /*0620*/  SHFL.BFLY PT, R22, R21, 0x1, 0x1f ;  /* 0x0c201f0015167f89 */ /* 0x000ea200000e0000 */
[----:B-1----:R-:W-:-:S04]  /*0630*/  FADD R20, R17, R20 ;  /* 0x0000001411147221 */ /* 0x002fc80000000000 */
[----:B------:R-:W-:-:S06]  /*0640*/  FFMA R17, R20, R19, 9.9999997473787516356e-06 ;  /* 0x3727c5ac14117423 */ /* 0x000fcc0000000013 */
[----:B------:R-:W1:Y:S01]  /*0650*/  MUFU.RSQ R17, R17 ;  /* 0x0000001100117308 */ /* 0x000e620000001400 */
[----:B------:R-:W-:Y:S01]  /*0660*/  LDS R13, [R14] ;  /* 0x000000000e0d7984 */ /* 0x000fe20000000800 */
[----:B------:R-:W-:Y:S01]  /*0670*/  BAR.SYNC.DEFER_BLOCKING 0x0 ;  /* 0x0000000000007b1d */ /* 0x000fe20000010000 */
[----:B--2---:R-:W-:-:S04]  /*0680*/  FADD R22, R21, R22 ;  /* 0x0000001615167221 */ /* 0x004fc80000000000 */
[----:B------:R-:W-:Y:S01]  /*0690*/  FFMA R18, R22, R19, 9.9999997473787516356e-06 ;  /* 0x3727c5ac16127423 */ /* 0x000fe20000000013 */
[-C--:B-1----:R-:W-:Y:S01]  /*06a0*/  FMUL R4, R4, R17.reuse ;  /* 0x0000001104047220 */ /* 0x082fe20000400000 */
[-C--:B------:R-:W-:Y:S01]  /*06b0*/  FMUL R5, R5, R17.reuse ;  /* 0x0000001105057220 */ /* 0x080fe20000400000 */
[-C--:B------:R-:W-:Y:S01]  /*06c0*/  FMUL R7, R7, R17.reuse ;  /* 0x0000001107077220 */ /* 0x080fe20000400000 */
[----:B------:R-:W-:Y:S02]  /*06d0*/  FMUL R6, R6, R17 ;  /* 0x0000001106067220 */ /* 0x000fe40000400000 */
[----:B------:R-:W1:Y:S01]  /*06e0*/  MUFU.RSQ R18, R18 ;  /* 0x0000001200127308 */ /* 0x000e620000001400 */
[----:B------:R-:W-:Y:S02]  /*06f0*/  FSETP.GT.AND P6, PT, R4, RZ, PT ;  /* 0x000000ff0400720b */ /* 0x000fe40003fc4000 */
[----:B------:R-:W-:Y:S02]  /*0700*/  FSETP.GT.AND P5, PT, R5, RZ, PT ;  /* 0x000000ff0500720b */ /* 0x000fe40003fa4000 */
[----:B------:R-:W-:-:S02]  /*0710*/  FSETP.GT.AND P4, PT, R7, RZ, PT ;  /* 0x000000ff0700720b */ /* 0x000fc40003f84000 */
[----:B------:R-:W-:Y:S01]  /*0720*/  FSETP.GT.AND P0, PT, R6, RZ, PT ;  /* 0x000000ff0600720b */ /* 0x000fe20003f04000 */
[----:B------:R-:W-:Y:S04]  /*0730*/  STS [R15], R20 ;  /* 0x000000140f007388 */ /* 0x000fe80000000800 */
[----:B------:R-:W-:Y:S01]  /*0740*/  STS [R15+0x40], R22 ;  /* 0x000040160f007388 */ /* 0x000fe20000000800 */
[-C--:B-1----:R-:W-:Y:S01]  /*0750*/  FMUL R8, R8, R18.reuse ;  /* 0x0000001208087220 */ /* 0x082fe20000400000 */
[-C--:B------:R-:W-:Y:S01]  /*0760*/  FMUL R9, R9, R18.reuse ;  /* 0x0000001209097220 */ /* 0x080fe20000400000 */
[-C--:B------:R-:W-:Y:S01]  /*0770*/  FMUL R10, R10, R18.reuse ;  /* 0x000000120a0a7220 */ /* 0x080fe20000400000 */
[----:B------:R-:W-:Y:S01]  /*0780*/  BAR.SYNC.DEFER_BLOCKING 0x0 ;  /* 0x0000000000007b1d */ /* 0x000fe20000010000 */
[----:B------:R-:W-:Y:S01]  /*0790*/  FMUL R11, R11, R18 ;  /* 0x000000120b0b7220 */ /* 0x000fe20000400000 */
[----:B------:R-:W-:Y:S01]  /*07a0*/  @!P6 FMUL R4, R4, 0.20000000298023223877 ;  /* 0x3e4ccccd0404e820 */ /* 0x000fe20000400000 */
[----:B------:R-:W-:Y:S01]  /*07b0*/  @!P5 FMUL R5, R5, 0.20000000298023223877 ;  /* 0x3e4ccccd0505d820 */ /* 0x000fe20000400000 */
[----:B------:R-:W-:Y:S01]  /*07c0*/  @!P4 FMUL R7, R7, 0.20000000298023223877 ;  /* 0x3e4ccccd0707c820 */ /* 0x000fe20000400000 */
[----:B------:R-:W-:Y:S01]  /*07d0*/  FSETP.GT.AND P1, PT, R8, RZ, PT ;  /* 0x000000ff0800720b */ /* 0x000fe20003f24000 */
[----:B------:R-:W-:Y:S01]  /*07e0*/  @!P0 FMUL R6, R6, 0.20000000298023223877 ;  /* 0x3e4ccccd06068820 */ /* 0x000fe20000400000 */
[----:B------:R-:W-:-:S02]  /*07f0*/  FSETP.GT.AND P6, PT, R9, RZ, PT ;  /* 0x000000ff0900720b */ /* 0x000fc40003fc4000 */
[----:B------:R-:W-:Y:S02]  /*0800*/  FSETP.GT.AND P5, PT, R10, RZ, PT ;  /* 0x000000ff0a00720b */ /* 0x000fe40003fa4000 */
[----:B------:R-:W-:Y:S02]  /*0810*/  FSETP.GT.AND P4, PT, R11, RZ, PT ;  /* 0x000000ff0b00720b */ /* 0x000fe40003f84000 */
[----:B------:R-:W-:-:S04]  /*0820*/  LOP3.LUT P0, RZ, R0, 0xe0, RZ, 0xc0, !PT ;  /* 0x000000e000ff7812 */ /* 0x000fc8000780c0ff */
[----:B------:R-:W-:Y:S01]  /*0830*/  ISETP.LT.AND P0, PT, R23, 0x400, !P0 ;  /* 0x000004001700780c */ /* 0x000fe20004701270 */
[----:B------:R-:W-:Y:S02]  /*0840*/  @!P1 FMUL R8, R8, 0.20000000298023223877 ;  /* 0x3e4ccccd08089820 */ /* 0x000fe40000400000 */
[----:B------:R-:W-:Y:S02]  /*0850*/  @!P6 FMUL R9, R9, 0.20000000298023223877 ;  /* 0x3e4ccccd0909e820 */ /* 0x000fe40000400000 */
[----:B------:R-:W-:Y:S01]  /*0860*/  @!P5 FMUL R10, R10, 0.20000000298023223877 ;  /* 0x3e4ccccd0a0ad820 */ /* 0x000fe20000400000 */
[----:B------:R1:W2:Y:S01]  /*0870*/  LDS R16, [R14] ;  /* 0x000000000e107984 */ /* 0x0002a20000000800 */
[----:B------:R-:W-:Y:S01]  /*0880*/  @!P4 FMUL R11, R11, 0.20000000298023223877 ;  /* 0x3e4ccccd0b0bc820 */ /* 0x000fe20000400000 */
[----:B-1----:R-:W1:Y:S02]  /*0890*/  LDC.64 R14, c[0x0][0x220] ;  /* 0x00008800ff0e7b82 */ /* 0x002e640000000a00 */
[----:B-1----:R-:W-:-:S04]  /*08a0*/  IMAD.WIDE R2, R2, 0x4, R14 ;  /* 0x0000000402027825 */ /* 0x002fc800078e020e */
[----:B------:R-:W-:Y:S01]  /*08b0*/  IMAD.WIDE R14, R12, 0x4, R14 ;  /* 0x000000040c0e7825 */ /* 0x000fe200078e020e */
[----:B------:R1:W-:Y:S03]  /*08c0*/  @!P3 STG.E.128 desc[UR6][R2.64], R4 ;  /* 0x000000040200b986 */ /* 0x0003e6000c101d06 */
[----:B--2---:R-:W-:Y:S01]  /*08d0*/  FFMA R20, R16, R19, 9.9999997473787516356e-06 ;  /* 0x3727c5ac10147423 */ /* 0x004fe20000000013 */
[----:B------:R1:W-:Y:S01]  /*08e0*/  @!P2 STG.E.128 desc[UR6][R14.64], R8 ;  /* 0x000000080e00a986 */ /* 0x0003e2000c101d06 */
[----:B------:R-:W2:Y:S02]  /*08f0*/  LDC.64 R16, c[0x0][0x228] ;  /* 0x00008a00ff107b82 */ /* 0x000ea40000000a00 */
[----:B------:R-:W3:Y:S06]  /*0900*/  MUFU.RSQ R21, R20 ;  /* 0x0000001400157308 */ /* 0x000eec0000001400 */
[----:B------:R-:W4:Y:S01]  /*0910*/  LDC.64 R18, c[0x0][0x218] ;  /* 0x00008600ff127b82 */ /* 0x000f220000000a00 */
[----:B--2---:R-:W-:-:S05]  /*0920*/  IMAD.WIDE R16, R23, 0x4, R16 ;  /* 0x0000000417107825 */ /* 0x004fca00078e0210 */
[----:B---3--:R1:W-:Y:S01]  /*0930*/  @P0 STG.E desc[UR6][R16.64], R21 ;  /* 0x0000001510000986 */ /* 0x0083e2000c101906 */
[----:B----4-:R-:W-:Y:S01]  /*0940*/  IMAD.WIDE R18, R23, 0x4, R18 ;  /* 0x0000000417127825 */ /* 0x010fe200078e0212 */
[----:B------:R-:W-:Y:S06]  /*0950*/  @!P0 EXIT ;  /* 0x000000000000894d */ /* 0x000fec0003800000 */
[----:B------:R-:W-:-:S05]  /*0960*/  FMUL R13, R13, 0.015625 ;  /* 0x3c8000000d0d7820 */ /* 0x000fca0000400000 */
[----:B------:R-:W-:Y:S01]  /*0970*/  STG.E desc[UR6][R18.64], R13 ;  /* 0x0000000d12007986 */ /* 0x000fe2000c101906 */
[----:B------:R-:W-:Y:S05]  /*0980*/  EXIT ;  /* 0x000000000000794d */ /* 0x000fea0003800000 */
.L_x_0:
[----:B------:R-:W-:-:S00]  /*0990*/  BRA `(.L_x_0) ;  /* 0xfffffffc00fc7947 */ /* 0x000fc0000383ffff */
[----:B------:R-:W-:-:S00]  /*09a0*/  NOP ;  /* 0x0000000000007918 */ /* 0x000fc00000000000 */
        /* <DEDUP_REMOVED lines=13> */
.L_x_1:


//--------------------- .nv.global.init           --------------------------
	.section	.nv.global.init,"aw",@progbits
.nv.global.init:
	.type		_$_str,@object
	.size		_$_str,(.L_0 - _$_str)
_$_str:
        /*0000*/ 	.byte	0x5f, 0x5f, 0x43, 0x55, 0x44, 0x41, 0x5f, 0x46, 0x54, 0x5a, 0x00
.L_0:


//--------------------- .nv.shared.triton_per_fused__native_batch_norm_legit_leaky_relu_9 --------------------------
	.section	.nv.shared.triton_per_fused__native_batch_norm_legit_leaky_relu_9,"aw",@nobits
	.sectionflags	@""
	.align	16
	.zero		1024


//--------------------- .nv.constant0.triton_per_fused__native_batch_norm_legit_leaky_relu_9 --------------------------
	.section	.nv.constant0.triton_per_fused__native_batch_norm_legit_leaky_relu_9,"a",@progbits
	.sectionflags	@""
	.align	4
.nv.constant0.triton_per_fused__native_batch_norm_legit_leaky_relu_9:
	.zero		568
